//
// Generated by NVIDIA NVVM Compiler
//
// Compiler Build ID: CL-36424714
// Cuda compilation tools, release 13.0, V13.0.88
// Based on NVVM 20.0.0
//

.version 9.0
.target sm_100
.address_size 64

	// .globl	_Z8addArrayPfS_S_i

.visible .entry _Z8addArrayPfS_S_i(
	.param .u64 .ptr .align 1 _Z8addArrayPfS_S_i_param_0,
	.param .u64 .ptr .align 1 _Z8addArrayPfS_S_i_param_1,
	.param .u64 .ptr .align 1 _Z8addArrayPfS_S_i_param_2,
	.param .u32 _Z8addArrayPfS_S_i_param_3
)
{
	.reg .pred 	%p<2>;
	.reg .b32 	%r<6>;
	.reg .b32 	%f<4>;
	.reg .b64 	%rd<11>;

	ld.param.u64 	%rd1, [_Z8addArrayPfS_S_i_param_0];
	ld.param.u64 	%rd2, [_Z8addArrayPfS_S_i_param_1];
	ld.param.u64 	%rd3, [_Z8addArrayPfS_S_i_param_2];
	ld.param.u32 	%r2, [_Z8addArrayPfS_S_i_param_3];
	mov.u32 	%r3, %ctaid.x;
	mov.u32 	%r4, %ntid.x;
	mov.u32 	%r5, %tid.x;
	mad.lo.s32 	%r1, %r3, %r4, %r5;
	setp.ge.s32 	%p1, %r1, %r2;
	@%p1 bra 	$L__BB0_2;
	cvta.to.global.u64 	%rd4, %rd1;
	cvta.to.global.u64 	%rd5, %rd2;
	cvta.to.global.u64 	%rd6, %rd3;
	mul.wide.s32 	%rd7, %r1, 4;
	add.s64 	%rd8, %rd4, %rd7;
	ld.global.f32 	%f1, [%rd8];
	add.s64 	%rd9, %rd5, %rd7;
	ld.global.f32 	%f2, [%rd9];
	add.f32 	%f3, %f1, %f2;
	add.s64 	%rd10, %rd6, %rd7;
	st.global.f32 	[%rd10], %f3;
$L__BB0_2:
	ret;

}


// ===== COMPILED SASS (sm_100) =====

	.target	sm_100

	.elftype	@"ET_EXEC"


//--------------------- .note.nv.tkinfo           --------------------------
	.section	.note.nv.tkinfo,"",@"SHT_NOTE"
	.sectionflags	@"SHF_NOTE_NV_TKINFO"
	.tkinfo
        /*0018*/ 	.word	0x00000002
        /*0030*/ 	.string	""
        /*0030*/ 	.string	"ptxas"
        /*0030*/ 	.string	"Cuda compilation tools, release 13.0, V13.0.88"
        /*0030*/ 	.string	"Build cuda_13.0.r13.0/compiler.36424714_0"
        /*0030*/ 	.string	"-arch sm_100 -m 64 "



//--------------------- .note.nv.cuinfo           --------------------------
	.section	.note.nv.cuinfo,"",@"SHT_NOTE"
	.sectionflags	@"SHF_NOTE_NV_CUINFO"
        /*0018*/ 	.short	0x0002
        /*001a*/ 	.short	0x0064
        /*001c*/ 	.short	0x0082
	.zero		2


//--------------------- .nv.info                  --------------------------
	.section	.nv.info,"",@"SHT_CUDA_INFO"
	.align	4


	//----- nvinfo : EIATTR_REGCOUNT
	.align		4
        /*0000*/ 	.byte	0x04, 0x2f
        /*0002*/ 	.short	(.L_1 - .L_0)
	.align		4
.L_0:
        /*0004*/ 	.word	index@(_Z8addArrayPfS_S_i)
        /*0008*/ 	.word	0x0000000c


	//----- nvinfo : EIATTR_FRAME_SIZE
	.align		4
.L_1:
        /*000c*/ 	.byte	0x04, 0x11
        /*000e*/ 	.short	(.L_3 - .L_2)
	.align		4
.L_2:
        /*0010*/ 	.word	index@(_Z8addArrayPfS_S_i)
        /*0014*/ 	.word	0x00000000


	//----- nvinfo : EIATTR_MIN_STACK_SIZE
	.align		4
.L_3:
        /*0018*/ 	.byte	0x04, 0x12
        /*001a*/ 	.short	(.L_5 - .L_4)
	.align		4
.L_4:
        /*001c*/ 	.word	index@(_Z8addArrayPfS_S_i)
        /*0020*/ 	.word	0x00000000
.L_5:


//--------------------- .nv.compat                --------------------------
	.section	.nv.compat,"",@"SHT_CUDA_COMPAT_INFO"
	.align	4
        /*0000*/ 	.byte	0x02, 0x09, 0x00, 0x00, 0x02, 0x02, 0x01, 0x00, 0x02, 0x05, 0x05, 0x00, 0x03, 0x07, 0x01, 0x01
        /*0010*/ 	.byte	0x02, 0x03, 0x00, 0x00, 0x02, 0x06, 0x01, 0x00, 0x04, 0x0b, 0x08, 0x00, 0x09, 0x00, 0x00, 0x00
        /*0020*/ 	.byte	0x00, 0x00, 0x00, 0x00


//--------------------- .nv.info._Z8addArrayPfS_S_i --------------------------
	.section	.nv.info._Z8addArrayPfS_S_i,"",@"SHT_CUDA_INFO"
	.sectionflags	@""
	.align	4


	//----- nvinfo : EIATTR_CUDA_API_VERSION
	.align		4
        /*0000*/ 	.byte	0x04, 0x37
        /*0002*/ 	.short	(.L_7 - .L_6)
.L_6:
        /*0004*/ 	.word	0x00000082


	//----- nvinfo : EIATTR_KPARAM_INFO
	.align		4
.L_7:
        /*0008*/ 	.byte	0x04, 0x17
        /*000a*/ 	.short	(.L_9 - .L_8)
.L_8:
        /*000c*/ 	.word	0x00000000
        /*0010*/ 	.short	0x0003
        /*0012*/ 	.short	0x0018
        /*0014*/ 	.byte	0x00, 0xf0, 0x11, 0x00


	//----- nvinfo : EIATTR_KPARAM_INFO
	.align		4
.L_9:
        /*0018*/ 	.byte	0x04, 0x17
        /*001a*/ 	.short	(.L_11 - .L_10)
.L_10:
        /*001c*/ 	.word	0x00000000
        /*0020*/ 	.short	0x0002
        /*0022*/ 	.short	0x0010
        /*0024*/ 	.byte	0x00, 0xf5, 0x21, 0x00


	//----- nvinfo : EIATTR_KPARAM_INFO
	.align		4
.L_11:
        /*0028*/ 	.byte	0x04, 0x17
        /*002a*/ 	.short	(.L_13 - .L_12)
.L_12:
        /*002c*/ 	.word	0x00000000
        /*0030*/ 	.short	0x0001
        /*0032*/ 	.short	0x0008
        /*0034*/ 	.byte	0x00, 0xf5, 0x21, 0x00


	//----- nvinfo : EIATTR_KPARAM_INFO
	.align		4
.L_13:
        /*0038*/ 	.byte	0x04, 0x17
        /*003a*/ 	.short	(.L_15 - .L_14)
.L_14:
        /*003c*/ 	.word	0x00000000
        /*0040*/ 	.short	0x0000
        /*0042*/ 	.short	0x0000
        /*0044*/ 	.byte	0x00, 0xf5, 0x21, 0x00


	//----- nvinfo : EIATTR_SPARSE_MMA_MASK
	.align		4
.L_15:
        /*0048*/ 	.byte	0x03, 0x50
        /*004a*/ 	.short	0x0000


	//----- nvinfo : EIATTR_MAXREG_COUNT
	.align		4
        /*004c*/ 	.byte	0x03, 0x1b
        /*004e*/ 	.short	0x00ff


	//----- nvinfo : EIATTR_MERCURY_ISA_VERSION
	.align		4
        /*0050*/ 	.byte	0x03, 0x5f
        /*0052*/ 	.short	0x0101


	//----- nvinfo : EIATTR_VRC_CTA_INIT_COUNT
	.align		4
        /*0054*/ 	.byte	0x02, 0x4a
	.zero		1
	.zero		1


	//----- nvinfo : EIATTR_EXIT_INSTR_OFFSETS
	.align		4
        /*0058*/ 	.byte	0x04, 0x1c
        /*005a*/ 	.short	(.L_17 - .L_16)


	//   ....[0]....
.L_16:
        /*005c*/ 	.word	0x00000070


	//   ....[1]....
        /*0060*/ 	.word	0x00000130


	//----- nvinfo : EIATTR_CBANK_PARAM_SIZE
	.align		4
.L_17:
        /*0064*/ 	.byte	0x03, 0x19
        /*0066*/ 	.short	0x001c


	//----- nvinfo : EIATTR_PARAM_CBANK
	.align		4
        /*0068*/ 	.byte	0x04, 0x0a
        /*006a*/ 	.short	(.L_19 - .L_18)
	.align		4
.L_18:
        /*006c*/ 	.word	index@(.nv.constant0._Z8addArrayPfS_S_i)
        /*0070*/ 	.short	0x0380
        /*0072*/ 	.short	0x001c


	//----- nvinfo : EIATTR_SW_WAR
	.align		4
.L_19:
        /*0074*/ 	.byte	0x04, 0x36
        /*0076*/ 	.short	(.L_21 - .L_20)
.L_20:
        /*0078*/ 	.word	0x00000008
.L_21:


//--------------------- .nv.callgraph             --------------------------
	.section	.nv.callgraph,"",@"SHT_CUDA_CALLGRAPH"
	.align	4
	.sectionentsize	8
	.align		4
        /*0000*/ 	.word	0x00000000
	.align		4
        /*0004*/ 	.word	0xffffffff
	.align		4
        /*0008*/ 	.word	0x00000000
	.align		4
        /*000c*/ 	.word	0xfffffffe
	.align		4
        /*0010*/ 	.word	0x00000000
	.align		4
        /*0014*/ 	.word	0xfffffffd
	.align		4
        /*0018*/ 	.word	0x00000000
	.align		4
        /*001c*/ 	.word	0xfffffffc


//--------------------- .text._Z8addArrayPfS_S_i  --------------------------
	.section	.text._Z8addArrayPfS_S_i,"ax",@progbits
	.align	128
        .global         _Z8addArrayPfS_S_i
        .type           _Z8addArrayPfS_S_i,@function
        .size           _Z8addArrayPfS_S_i,(.L_x_1 - _Z8addArrayPfS_S_i)
        .other          _Z8addArrayPfS_S_i,@"STO_CUDA_ENTRY STV_DEFAULT"
_Z8addArrayPfS_S_i:
.text._Z8addArrayPfS_S_i:
[----:B------:R-:W-:Y:S01]  /*0000*/  LDC R1, c[0x0][0x37c] ;  /* 0x0000df00ff017b82 */ /* 0x000fe20000000800 */
[----:B------:R-:W0:Y:S07]  /*0010*/  S2R R0, SR_TID.X ;  /* 0x0000000000007919 */ /* 0x000e2e0000002100 */
[----:B------:R-:W0:Y:S01]  /*0020*/  S2UR UR4, SR_CTAID.X ;  /* 0x00000000000479c3 */ /* 0x000e220000002500 */
[----:B------:R-:W1:Y:S07]  /*0030*/  LDCU UR5, c[0x0][0x398] ;  /* 0x00007300ff0577ac */ /* 0x000e6e0008000800 */
[----:B------:R-:W0:Y:S02]  /*0040*/  LDC R9, c[0x0][0x360] ;  /* 0x0000d800ff097b82 */ /* 0x000e240000000800 */
[----:B0-----:R-:W-:-:S05]  /*0050*/  IMAD R9, R9, UR4, R0 ;  /* 0x0000000409097c24 */ /* 0x001fca000f8e0200 */
[----:B-1----:R-:W-:-:S13]  /*0060*/  ISETP.GE.AND P0, PT, R9, UR5, PT ;  /* 0x0000000509007c0c */ /* 0x002fda000bf06270 */
[----:B------:R-:W-:Y:S05]  /*0070*/  @P0 EXIT ;  /* 0x000000000000094d */ /* 0x000fea0003800000 */
[----:B------:R-:W0:Y:S01]  /*0080*/  LDC.64 R2, c[0x0][0x380] ;  /* 0x0000e000ff027b82 */ /* 0x000e220000000a00 */
[----:B------:R-:W1:Y:S07]  /*0090*/  LDCU.64 UR4, c[0x0][0x358] ;  /* 0x00006b00ff0477ac */ /* 0x000e6e0008000a00 */
[----:B------:R-:W2:Y:S08]  /*00a0*/  LDC.64 R4, c[0x0][0x388] ;  /* 0x0000e200ff047b82 */ /* 0x000eb00000000a00 */
[----:B------:R-:W3:Y:S01]  /*00b0*/  LDC.64 R6, c[0x0][0x390] ;  /* 0x0000e400ff067b82 */ /* 0x000ee20000000a00 */
[----:B0-----:R-:W-:-:S06]  /*00c0*/  IMAD.WIDE R2, R9, 0x4, R2 ;  /* 0x0000000409027825 */ /* 0x001fcc00078e0202 */
[----:B-1----:R-:W4:Y:S01]  /*00d0*/  LDG.E R2, desc[UR4][R2.64] ;  /* 0x0000000402027981 */ /* 0x002f22000c1e1900 */
[----:B--2---:R-:W-:-:S06]  /*00e0*/  IMAD.WIDE R4, R9, 0x4, R4 ;  /* 0x0000000409047825 */ /* 0x004fcc00078e0204 */
[----:B------:R-:W4:Y:S01]  /*00f0*/  LDG.E R5, desc[UR4][R4.64] ;  /* 0x0000000404057981 */ /* 0x000f22000c1e1900 */
[----:B---3--:R-:W-:-:S04]  /*0100*/  IMAD.WIDE R6, R9, 0x4, R6 ;  /* 0x0000000409067825 */ /* 0x008fc800078e0206 */
[----:B----4-:R-:W-:-:S05]  /*0110*/  FADD R9, R2, R5 ;  /* 0x0000000502097221 */ /* 0x010fca0000000000 */
[----:B------:R-:W-:Y:S01]  /*0120*/  STG.E desc[UR4][R6.64], R9 ;  /* 0x0000000906007986 */ /* 0x000fe2000c101904 */
[----:B------:R-:W-:Y:S05]  /*0130*/  EXIT ;  /* 0x000000000000794d */ /* 0x000fea0003800000 */
.L_x_0:
[----:B------:R-:W-:-:S00]  /*0140*/  BRA `(.L_x_0) ;  /* 0xfffffffc00fc7947 */ /* 0x000fc0000383ffff */
[----:B------:R-:W-:-:S00]  /*0150*/  NOP ;  /* 0x0000000000007918 */ /* 0x000fc00000000000 */
        /* <DEDUP_REMOVED lines=10> */
.L_x_1:


//--------------------- .nv.shared.reserved.0     --------------------------
	.section	.nv.shared.reserved.0,"aw",@nobits
	.weak		__nv_reservedSMEM_offset_0_alias
	.size		__nv_reservedSMEM_offset_0_alias, 0, 64
	.other		__nv_reservedSMEM_offset_0_alias,@"STO_CUDA_RESERVED_SHARED STV_DEFAULT"
__nv_reservedSMEM_offset_0_alias:
	.zero		0
	.zero		64


//--------------------- .nv.constant0._Z8addArrayPfS_S_i --------------------------
	.section	.nv.constant0._Z8addArrayPfS_S_i,"a",@progbits
	.sectionflags	@""
	.align	4
.nv.constant0._Z8addArrayPfS_S_i:
	.zero		924


//--------------------- SYMBOLS --------------------------

	.type		.nv.reservedSmem.offset0,@object
	.size		.nv.reservedSmem.offset0,0x4
